//
// Generated by NVIDIA NVVM Compiler
//
// Compiler Build ID: CL-36424714
// Cuda compilation tools, release 13.0, V13.0.88
// Based on NVVM 20.0.0
//

.version 9.0
.target sm_100
.address_size 64

	// .globl	setup

.visible .entry setup(
	.param .u64 .ptr .align 1 setup_param_0,
	.param .u32 setup_param_1,
	.param .u64 .ptr .align 1 setup_param_2,
	.param .u64 .ptr .align 1 setup_param_3
)
{


	ret;

}
	// .globl	mass
.visible .entry mass(
	.param .u64 .ptr .align 1 mass_param_0,
	.param .u32 mass_param_1,
	.param .u64 .ptr .align 1 mass_param_2,
	.param .u64 .ptr .align 1 mass_param_3
)
{


	ret;

}


// ===== COMPILED SASS (sm_100) =====

	.target	sm_100

	.elftype	@"ET_EXEC"


//--------------------- .note.nv.tkinfo           --------------------------
	.section	.note.nv.tkinfo,"",@"SHT_NOTE"
	.sectionflags	@"SHF_NOTE_NV_TKINFO"
	.tkinfo
        /*0018*/ 	.word	0x00000002
        /*0030*/ 	.string	""
        /*0030*/ 	.string	"ptxas"
        /*0030*/ 	.string	"Cuda compilation tools, release 13.0, V13.0.88"
        /*0030*/ 	.string	"Build cuda_13.0.r13.0/compiler.36424714_0"
        /*0030*/ 	.string	"-arch sm_100 -m 64 "



//--------------------- .note.nv.cuinfo           --------------------------
	.section	.note.nv.cuinfo,"",@"SHT_NOTE"
	.sectionflags	@"SHF_NOTE_NV_CUINFO"
        /*0018*/ 	.short	0x0002
        /*001a*/ 	.short	0x0064
        /*001c*/ 	.short	0x0082
	.zero		2


//--------------------- .nv.info                  --------------------------
	.section	.nv.info,"",@"SHT_CUDA_INFO"
	.align	4


	//----- nvinfo : EIATTR_REGCOUNT
	.align		4
        /*0000*/ 	.byte	0x04, 0x2f
        /*0002*/ 	.short	(.L_1 - .L_0)
	.align		4
.L_0:
        /*0004*/ 	.word	index@(setup)
        /*0008*/ 	.word	0x00000004


	//----- nvinfo : EIATTR_FRAME_SIZE
	.align		4
.L_1:
        /*000c*/ 	.byte	0x04, 0x11
        /*000e*/ 	.short	(.L_3 - .L_2)
	.align		4
.L_2:
        /*0010*/ 	.word	index@(setup)
        /*0014*/ 	.word	0x00000000


	//----- nvinfo : EIATTR_REGCOUNT
	.align		4
.L_3:
        /*0018*/ 	.byte	0x04, 0x2f
        /*001a*/ 	.short	(.L_5 - .L_4)
	.align		4
.L_4:
        /*001c*/ 	.word	index@(mass)
        /*0020*/ 	.word	0x00000004


	//----- nvinfo : EIATTR_FRAME_SIZE
	.align		4
.L_5:
        /*0024*/ 	.byte	0x04, 0x11
        /*0026*/ 	.short	(.L_7 - .L_6)
	.align		4
.L_6:
        /*0028*/ 	.word	index@(mass)
        /*002c*/ 	.word	0x00000000


	//----- nvinfo : EIATTR_MIN_STACK_SIZE
	.align		4
.L_7:
        /*0030*/ 	.byte	0x04, 0x12
        /*0032*/ 	.short	(.L_9 - .L_8)
	.align		4
.L_8:
        /*0034*/ 	.word	index@(mass)
        /*0038*/ 	.word	0x00000000


	//----- nvinfo : EIATTR_MIN_STACK_SIZE
	.align		4
.L_9:
        /*003c*/ 	.byte	0x04, 0x12
        /*003e*/ 	.short	(.L_11 - .L_10)
	.align		4
.L_10:
        /*0040*/ 	.word	index@(setup)
        /*0044*/ 	.word	0x00000000
.L_11:


//--------------------- .nv.compat                --------------------------
	.section	.nv.compat,"",@"SHT_CUDA_COMPAT_INFO"
	.align	4
        /*0000*/ 	.byte	0x02, 0x09, 0x00, 0x00, 0x02, 0x02, 0x01, 0x00, 0x02, 0x05, 0x05, 0x00, 0x03, 0x07, 0x01, 0x01
        /*0010*/ 	.byte	0x02, 0x03, 0x00, 0x00, 0x02, 0x06, 0x01, 0x00, 0x04, 0x0b, 0x08, 0x00, 0x09, 0x00, 0x00, 0x00
        /*0020*/ 	.byte	0x00, 0x00, 0x00, 0x00


//--------------------- .nv.info.mass             --------------------------
	.section	.nv.info.mass,"",@"SHT_CUDA_INFO"
	.sectionflags	@""
	.align	4


	//----- nvinfo : EIATTR_CUDA_API_VERSION
	.align		4
        /*0000*/ 	.byte	0x04, 0x37
        /*0002*/ 	.short	(.L_13 - .L_12)
.L_12:
        /*0004*/ 	.word	0x00000082


	//----- nvinfo : EIATTR_KPARAM_INFO
	.align		4
.L_13:
        /*0008*/ 	.byte	0x04, 0x17
        /*000a*/ 	.short	(.L_15 - .L_14)
.L_14:
        /*000c*/ 	.word	0x00000000
        /*0010*/ 	.short	0x0003
        /*0012*/ 	.short	0x0018
        /*0014*/ 	.byte	0x00, 0xf5, 0x21, 0x00


	//----- nvinfo : EIATTR_KPARAM_INFO
	.align		4
.L_15:
        /*0018*/ 	.byte	0x04, 0x17
        /*001a*/ 	.short	(.L_17 - .L_16)
.L_16:
        /*001c*/ 	.word	0x00000000
        /*0020*/ 	.short	0x0002
        /*0022*/ 	.short	0x0010
        /*0024*/ 	.byte	0x00, 0xf5, 0x21, 0x00


	//----- nvinfo : EIATTR_KPARAM_INFO
	.align		4
.L_17:
        /*0028*/ 	.byte	0x04, 0x17
        /*002a*/ 	.short	(.L_19 - .L_18)
.L_18:
        /*002c*/ 	.word	0x00000000
        /*0030*/ 	.short	0x0001
        /*0032*/ 	.short	0x0008
        /*0034*/ 	.byte	0x00, 0xf0, 0x11, 0x00


	//----- nvinfo : EIATTR_KPARAM_INFO
	.align		4
.L_19:
        /*0038*/ 	.byte	0x04, 0x17
        /*003a*/ 	.short	(.L_21 - .L_20)
.L_20:
        /*003c*/ 	.word	0x00000000
        /*0040*/ 	.short	0x0000
        /*0042*/ 	.short	0x0000
        /*0044*/ 	.byte	0x00, 0xf5, 0x21, 0x00


	//----- nvinfo : EIATTR_SPARSE_MMA_MASK
	.align		4
.L_21:
        /*0048*/ 	.byte	0x03, 0x50
        /*004a*/ 	.short	0x0000


	//----- nvinfo : EIATTR_MAXREG_COUNT
	.align		4
        /*004c*/ 	.byte	0x03, 0x1b
        /*004e*/ 	.short	0x00ff


	//----- nvinfo : EIATTR_MERCURY_ISA_VERSION
	.align		4
        /*0050*/ 	.byte	0x03, 0x5f
        /*0052*/ 	.short	0x0101


	//----- nvinfo : EIATTR_VRC_CTA_INIT_COUNT
	.align		4
        /*0054*/ 	.byte	0x02, 0x4a
	.zero		1
	.zero		1


	//----- nvinfo : EIATTR_EXIT_INSTR_OFFSETS
	.align		4
        /*0058*/ 	.byte	0x04, 0x1c
        /*005a*/ 	.short	(.L_23 - .L_22)


	//   ....[0]....
.L_22:
        /*005c*/ 	.word	0x00000010


	//----- nvinfo : EIATTR_CBANK_PARAM_SIZE
	.align		4
.L_23:
        /*0060*/ 	.byte	0x03, 0x19
        /*0062*/ 	.short	0x0020


	//----- nvinfo : EIATTR_PARAM_CBANK
	.align		4
        /*0064*/ 	.byte	0x04, 0x0a
        /*0066*/ 	.short	(.L_25 - .L_24)
	.align		4
.L_24:
        /*0068*/ 	.word	index@(.nv.constant0.mass)
        /*006c*/ 	.short	0x0380
        /*006e*/ 	.short	0x0020


	//----- nvinfo : EIATTR_SW_WAR
	.align		4
.L_25:
        /*0070*/ 	.byte	0x04, 0x36
        /*0072*/ 	.short	(.L_27 - .L_26)
.L_26:
        /*0074*/ 	.word	0x00000008
.L_27:


//--------------------- .nv.info.setup            --------------------------
	.section	.nv.info.setup,"",@"SHT_CUDA_INFO"
	.sectionflags	@""
	.align	4


	//----- nvinfo : EIATTR_CUDA_API_VERSION
	.align		4
        /*0000*/ 	.byte	0x04, 0x37
        /*0002*/ 	.short	(.L_29 - .L_28)
.L_28:
        /*0004*/ 	.word	0x00000082


	//----- nvinfo : EIATTR_KPARAM_INFO
	.align		4
.L_29:
        /*0008*/ 	.byte	0x04, 0x17
        /*000a*/ 	.short	(.L_31 - .L_30)
.L_30:
        /*000c*/ 	.word	0x00000000
        /*0010*/ 	.short	0x0003
        /*0012*/ 	.short	0x0018
        /*0014*/ 	.byte	0x00, 0xf5, 0x21, 0x00


	//----- nvinfo : EIATTR_KPARAM_INFO
	.align		4
.L_31:
        /*0018*/ 	.byte	0x04, 0x17
        /*001a*/ 	.short	(.L_33 - .L_32)
.L_32:
        /*001c*/ 	.word	0x00000000
        /*0020*/ 	.short	0x0002
        /*0022*/ 	.short	0x0010
        /*0024*/ 	.byte	0x00, 0xf5, 0x21, 0x00


	//----- nvinfo : EIATTR_KPARAM_INFO
	.align		4
.L_33:
        /*0028*/ 	.byte	0x04, 0x17
        /*002a*/ 	.short	(.L_35 - .L_34)
.L_34:
        /*002c*/ 	.word	0x00000000
        /*0030*/ 	.short	0x0001
        /*0032*/ 	.short	0x0008
        /*0034*/ 	.byte	0x00, 0xf0, 0x11, 0x00


	//----- nvinfo : EIATTR_KPARAM_INFO
	.align		4
.L_35:
        /*0038*/ 	.byte	0x04, 0x17
        /*003a*/ 	.short	(.L_37 - .L_36)
.L_36:
        /*003c*/ 	.word	0x00000000
        /*0040*/ 	.short	0x0000
        /*0042*/ 	.short	0x0000
        /*0044*/ 	.byte	0x00, 0xf5, 0x21, 0x00


	//----- nvinfo : EIATTR_SPARSE_MMA_MASK
	.align		4
.L_37:
        /*0048*/ 	.byte	0x03, 0x50
        /*004a*/ 	.short	0x0000


	//----- nvinfo : EIATTR_MAXREG_COUNT
	.align		4
        /*004c*/ 	.byte	0x03, 0x1b
        /*004e*/ 	.short	0x00ff


	//----- nvinfo : EIATTR_MERCURY_ISA_VERSION
	.align		4
        /*0050*/ 	.byte	0x03, 0x5f
        /*0052*/ 	.short	0x0101


	//----- nvinfo : EIATTR_VRC_CTA_INIT_COUNT
	.align		4
        /*0054*/ 	.byte	0x02, 0x4a
	.zero		1
	.zero		1


	//----- nvinfo : EIATTR_EXIT_INSTR_OFFSETS
	.align		4
        /*0058*/ 	.byte	0x04, 0x1c
        /*005a*/ 	.short	(.L_39 - .L_38)


	//   ....[0]....
.L_38:
        /*005c*/ 	.word	0x00000010


	//----- nvinfo : EIATTR_CBANK_PARAM_SIZE
	.align		4
.L_39:
        /*0060*/ 	.byte	0x03, 0x19
        /*0062*/ 	.short	0x0020


	//----- nvinfo : EIATTR_PARAM_CBANK
	.align		4
        /*0064*/ 	.byte	0x04, 0x0a
        /*0066*/ 	.short	(.L_41 - .L_40)
	.align		4
.L_40:
        /*0068*/ 	.word	index@(.nv.constant0.setup)
        /*006c*/ 	.short	0x0380
        /*006e*/ 	.short	0x0020


	//----- nvinfo : EIATTR_SW_WAR
	.align		4
.L_41:
        /*0070*/ 	.byte	0x04, 0x36
        /*0072*/ 	.short	(.L_43 - .L_42)
.L_42:
        /*0074*/ 	.word	0x00000008
.L_43:


//--------------------- .nv.callgraph             --------------------------
	.section	.nv.callgraph,"",@"SHT_CUDA_CALLGRAPH"
	.align	4
	.sectionentsize	8
	.align		4
        /*0000*/ 	.word	0x00000000
	.align		4
        /*0004*/ 	.word	0xffffffff
	.align		4
        /*0008*/ 	.word	0x00000000
	.align		4
        /*000c*/ 	.word	0xfffffffe
	.align		4
        /*0010*/ 	.word	0x00000000
	.align		4
        /*0014*/ 	.word	0xfffffffd
	.align		4
        /*0018*/ 	.word	0x00000000
	.align		4
        /*001c*/ 	.word	0xfffffffc


//--------------------- .text.mass                --------------------------
	.section	.text.mass,"ax",@progbits
	.align	128
        .global         mass
        .type           mass,@function
        .size           mass,(.L_x_2 - mass)
        .other          mass,@"STO_CUDA_ENTRY STV_DEFAULT"
mass:
.text.mass:
[----:B------:R-:W-:Y:S01]  /*0000*/  LDC R1, c[0x0][0x37c] ;  /* 0x0000df00ff017b82 */ /* 0x000fe20000000800 */
[----:B------:R-:W-:Y:S05]  /*0010*/  EXIT ;  /* 0x000000000000794d */ /* 0x000fea0003800000 */
.L_x_0:
[----:B------:R-:W-:-:S00]  /*0020*/  BRA `(.L_x_0) ;  /* 0xfffffffc00fc7947 */ /* 0x000fc0000383ffff */
[----:B------:R-:W-:-:S00]  /*0030*/  NOP ;  /* 0x0000000000007918 */ /* 0x000fc00000000000 */
        /* <DEDUP_REMOVED lines=12> */
.L_x_2:


//--------------------- .text.setup               --------------------------
	.section	.text.setup,"ax",@progbits
	.align	128
        .global         setup
        .type           setup,@function
        .size           setup,(.L_x_3 - setup)
        .other          setup,@"STO_CUDA_ENTRY STV_DEFAULT"
setup:
.text.setup:
[----:B------:R-:W-:Y:S01]  /*0000*/  LDC R1, c[0x0][0x37c] ;  /* 0x0000df00ff017b82 */ /* 0x000fe20000000800 */
[----:B------:R-:W-:Y:S05]  /*0010*/  EXIT ;  /* 0x000000000000794d */ /* 0x000fea0003800000 */
.L_x_1:
        /* <DEDUP_REMOVED lines=14> */
.L_x_3:


//--------------------- .nv.shared.reserved.0     --------------------------
	.section	.nv.shared.reserved.0,"aw",@nobits
	.weak		__nv_reservedSMEM_offset_0_alias
	.size		__nv_reservedSMEM_offset_0_alias, 0, 64
	.other		__nv_reservedSMEM_offset_0_alias,@"STO_CUDA_RESERVED_SHARED STV_DEFAULT"
__nv_reservedSMEM_offset_0_alias:
	.zero		0
	.zero		64


//--------------------- .nv.constant0.mass        --------------------------
	.section	.nv.constant0.mass,"a",@progbits
	.sectionflags	@""
	.align	4
.nv.constant0.mass:
	.zero		928


//--------------------- .nv.constant0.setup       --------------------------
	.section	.nv.constant0.setup,"a",@progbits
	.sectionflags	@""
	.align	4
.nv.constant0.setup:
	.zero		928


//--------------------- SYMBOLS --------------------------

	.type		.nv.reservedSmem.offset0,@object
	.size		.nv.reservedSmem.offset0,0x4
